	.headerflags	@"EF_CUDA_TEXMODE_UNIFIED EF_CUDA_64BIT_ADDRESS EF_CUDA_ACCELERATORS EF_CUDA_SM90 EF_CUDA_VIRTUAL_SM(EF_CUDA_SM90)"
	.elftype	@"ET_EXEC"


//--------------------- .nv.info                  --------------------------
	.section	.nv.info,"",@"SHT_CUDA_INFO"
	.align	4


	//----- nvinfo : EIATTR_REGCOUNT
	.align		4
        /*0000*/ 	.byte	0x04, 0x2f
        /*0002*/ 	.short	(.L_3 - .L_2)
	.align		4
.L_2:
        /*0004*/ 	.word	index@(triton_poi_fused__native_batch_norm_legit_no_training_27)
        /*0008*/ 	.word	0x00000012


	//----- nvinfo : EIATTR_MIN_STACK_SIZE
	.align		4
.L_3:
        /*000c*/ 	.byte	0x04, 0x12
        /*000e*/ 	.short	(.L_5 - .L_4)
	.align		4
.L_4:
        /*0010*/ 	.word	index@(triton_poi_fused__native_batch_norm_legit_no_training_27)
        /*0014*/ 	.word	0x00000000


	//----- nvinfo : EIATTR_FRAME_SIZE
	.align		4
.L_5:
        /*0018*/ 	.byte	0x04, 0x11
        /*001a*/ 	.short	(.L_7 - .L_6)
	.align		4
.L_6:
        /*001c*/ 	.word	index@(triton_poi_fused__native_batch_norm_legit_no_training_27)
        /*0020*/ 	.word	0x00000000


	//----- nvinfo : EIATTR_MIN_STACK_SIZE
	.align		4
.L_7:
        /*0024*/ 	.byte	0x04, 0x12
        /*0026*/ 	.short	(.L_9 - .L_8)
	.align		4
.L_8:
        /*0028*/ 	.word	index@(triton_poi_fused__native_batch_norm_legit_no_training_27)
        /*002c*/ 	.word	0x00000000
.L_9:


//--------------------- .nv.info.triton_poi_fused__native_batch_norm_legit_no_training_27 --------------------------
	.section	.nv.info.triton_poi_fused__native_batch_norm_legit_no_training_27,"",@"SHT_CUDA_INFO"
	.sectionflags	@""
	.align	4


	//----- nvinfo : EIATTR_CUDA_API_VERSION
	.align		4
        /*0000*/ 	.byte	0x04, 0x37
        /*0002*/ 	.short	(.L_11 - .L_10)
.L_10:
        /*0004*/ 	.word	0x0000007c


	//----- nvinfo : EIATTR_KPARAM_INFO
	.align		4
.L_11:
        /*0008*/ 	.byte	0x04, 0x17
        /*000a*/ 	.short	(.L_13 - .L_12)
.L_12:
        /*000c*/ 	.word	0x00000000
        /*0010*/ 	.short	0x0006
        /*0012*/ 	.short	0x0030
        /*0014*/ 	.byte	0x00, 0xf0, 0x11, 0x00


	//----- nvinfo : EIATTR_KPARAM_INFO
	.align		4
.L_13:
        /*0018*/ 	.byte	0x04, 0x17
        /*001a*/ 	.short	(.L_15 - .L_14)
.L_14:
        /*001c*/ 	.word	0x00000000
        /*0020*/ 	.short	0x0005
        /*0022*/ 	.short	0x0028
        /*0024*/ 	.byte	0x00, 0xf4, 0x21, 0x00


	//----- nvinfo : EIATTR_KPARAM_INFO
	.align		4
.L_15:
        /*0028*/ 	.byte	0x04, 0x17
        /*002a*/ 	.short	(.L_17 - .L_16)
.L_16:
        /*002c*/ 	.word	0x00000000
        /*0030*/ 	.short	0x0004
        /*0032*/ 	.short	0x0020
        /*0034*/ 	.byte	0x00, 0xf4, 0x21, 0x00


	//----- nvinfo : EIATTR_KPARAM_INFO
	.align		4
.L_17:
        /*0038*/ 	.byte	0x04, 0x17
        /*003a*/ 	.short	(.L_19 - .L_18)
.L_18:
        /*003c*/ 	.word	0x00000000
        /*0040*/ 	.short	0x0003
        /*0042*/ 	.short	0x0018
        /*0044*/ 	.byte	0x00, 0xf4, 0x21, 0x00


	//----- nvinfo : EIATTR_KPARAM_INFO
	.align		4
.L_19:
        /*0048*/ 	.byte	0x04, 0x17
        /*004a*/ 	.short	(.L_21 - .L_20)
.L_20:
        /*004c*/ 	.word	0x00000000
        /*0050*/ 	.short	0x0002
        /*0052*/ 	.short	0x0010
        /*0054*/ 	.byte	0x00, 0xf4, 0x21, 0x00


	//----- nvinfo : EIATTR_KPARAM_INFO
	.align		4
.L_21:
        /*0058*/ 	.byte	0x04, 0x17
        /*005a*/ 	.short	(.L_23 - .L_22)
.L_22:
        /*005c*/ 	.word	0x00000000
        /*0060*/ 	.short	0x0001
        /*0062*/ 	.short	0x0008
        /*0064*/ 	.byte	0x00, 0xf4, 0x21, 0x00


	//----- nvinfo : EIATTR_KPARAM_INFO
	.align		4
.L_23:
        /*0068*/ 	.byte	0x04, 0x17
        /*006a*/ 	.short	(.L_25 - .L_24)
.L_24:
        /*006c*/ 	.word	0x00000000
        /*0070*/ 	.short	0x0000
        /*0072*/ 	.short	0x0000
        /*0074*/ 	.byte	0x00, 0xf4, 0x21, 0x00


	//----- nvinfo : EIATTR_SPARSE_MMA_MASK
	.align		4
.L_25:
        /*0078*/ 	.byte	0x03, 0x50
        /*007a*/ 	.short	0x0000


	//----- nvinfo : EIATTR_MAXREG_COUNT
	.align		4
        /*007c*/ 	.byte	0x03, 0x1b
        /*007e*/ 	.short	0x00ff


	//----- nvinfo : EIATTR_EXIT_INSTR_OFFSETS
	.align		4
        /*0080*/ 	.byte	0x04, 0x1c
        /*0082*/ 	.short	(.L_27 - .L_26)


	//   ....[0]....
.L_26:
        /*0084*/ 	.word	0x00000390


	//----- nvinfo : EIATTR_REQNTID
	.align		4
.L_27:
        /*0088*/ 	.byte	0x04, 0x10
        /*008a*/ 	.short	(.L_29 - .L_28)
.L_28:
        /*008c*/ 	.word	0x00000080
        /*0090*/ 	.word	0x00000001
        /*0094*/ 	.word	0x00000001


	//----- nvinfo : EIATTR_CBANK_PARAM_SIZE
	.align		4
.L_29:
        /*0098*/ 	.byte	0x03, 0x19
        /*009a*/ 	.short	0x0034


	//----- nvinfo : EIATTR_PARAM_CBANK
	.align		4
        /*009c*/ 	.byte	0x04, 0x0a
        /*009e*/ 	.short	(.L_31 - .L_30)
	.align		4
.L_30:
        /*00a0*/ 	.word	index@(.nv.constant0.triton_poi_fused__native_batch_norm_legit_no_training_27)
        /*00a4*/ 	.short	0x0210
        /*00a6*/ 	.short	0x0034


	//----- nvinfo : EIATTR_SW_WAR
	.align		4
.L_31:
        /*00a8*/ 	.byte	0x04, 0x36
        /*00aa*/ 	.short	(.L_33 - .L_32)
.L_32:
        /*00ac*/ 	.word	0x00000008
.L_33:


//--------------------- .nv.callgraph             --------------------------
	.section	.nv.callgraph,"",@"SHT_CUDA_CALLGRAPH"
	.align	4
	.sectionentsize	8
	.align		4
        /*0000*/ 	.word	0x00000000
	.align		4
        /*0004*/ 	.word	0xffffffff
	.align		4
        /*0008*/ 	.word	0x00000000
	.align		4
        /*000c*/ 	.word	0xfffffffe
	.align		4
        /*0010*/ 	.word	0x00000000
	.align		4
        /*0014*/ 	.word	0xfffffffd
	.align		4
        /*0018*/ 	.word	0x00000000
	.align		4
        /*001c*/ 	.word	0xfffffffc


//--------------------- .nv.constant4             --------------------------
	.section	.nv.constant4,"a",@progbits
	.align	8
	.align		8
.nv.constant4:
        /*0000*/ 	.dword	_$_str
	.align		8
        /*0008*/ 	.dword	_$_str_$_2


//--------------------- .text.triton_poi_fused__native_batch_norm_legit_no_training_27 --------------------------
	.section	.text.triton_poi_fused__native_batch_norm_legit_no_training_27,"ax",@progbits
	.align	128
        .global         triton_poi_fused__native_batch_norm_legit_no_training_27
        .type           triton_poi_fused__native_batch_norm_legit_no_training_27,@function
        .size           triton_poi_fused__native_batch_norm_legit_no_training_27,(.L_x_1 - triton_poi_fused__native_batch_norm_legit_no_training_27)
        .other          triton_poi_fused__native_batch_norm_legit_no_training_27,@"STO_CUDA_ENTRY STV_DEFAULT"
triton_poi_fused__native_batch_norm_legit_no_training_27:
.text.triton_poi_fused__native_batch_norm_legit_no_training_27:
[----:B------:R-:W-:Y:S01]  /*0000*/  LDC R1, c[0x0][0x28] ;  /* 0x00000a00ff017b82 */ /* 0x000fe20000000800 */
[----:B------:R-:W1:Y:S07]  /*0010*/  S2R R0, SR_TID.X ;  /* 0x0000000000007919 */ /* 0x000e6e0000002100 */
[----:B------:R-:W2:Y:S01]  /*0020*/  LDC.64 R2, c[0x0][0x220] ;  /* 0x00008800ff027b82 */ /* 0x000ea20000000a00 */
[----:B------:R-:W-:Y:S01]  /*0030*/  ULDC.64 UR4, c[0x0][0x208] ;  /* 0x0000820000047ab9 */ /* 0x000fe20000000a00 */
[----:B------:R-:W3:Y:S06]  /*0040*/  S2R R7, SR_CTAID.X ;  /* 0x0000000000077919 */ /* 0x000eec0000002500 */
[----:B------:R-:W4:Y:S08]  /*0050*/  LDC.64 R8, c[0x0][0x228] ;  /* 0x00008a00ff087b82 */ /* 0x000f300000000a00 */
[----:B------:R-:W5:Y:S01]  /*0060*/  LDC.64 R10, c[0x0][0x230] ;  /* 0x00008c00ff0a7b82 */ /* 0x000f620000000a00 */
[----:B-1----:R-:W-:-:S02]  /*0070*/  SHF.L.U32 R0, R0, 0x1, RZ ;  /* 0x0000000100007819 */ /* 0x002fc400000006ff */
[----:B---3--:R-:W-:Y:S02]  /*0080*/  SHF.R.S32.HI R5, RZ, 0x17, R7 ;  /* 0x00000017ff057819 */ /* 0x008fe40000011407 */
[----:B------:R-:W-:Y:S02]  /*0090*/  LOP3.LUT R0, R0, 0xfe, RZ, 0xc0, !PT ;  /* 0x000000fe00007812 */ /* 0x000fe400078ec0ff */
[----:B------:R-:W-:Y:S02]  /*00a0*/  SGXT R5, R5, 0x1 ;  /* 0x000000010505781a */ /* 0x000fe40000000200 */
[----:B------:R-:W-:Y:S02]  /*00b0*/  LEA R0, R7, R0, 0x8 ;  /* 0x0000000007007211 */ /* 0x000fe400078e40ff */
[----:B------:R-:W1:Y:S02]  /*00c0*/  LDC.64 R6, c[0x0][0x218] ;  /* 0x00008600ff067b82 */ /* 0x000e640000000a00 */
[----:B------:R-:W-:-:S04]  /*00d0*/  LEA.HI R5, R5, R0, RZ, 0xb ;  /* 0x0000000005057211 */ /* 0x000fc800078f58ff */
[----:B------:R-:W-:-:S04]  /*00e0*/  LOP3.LUT R5, R5, 0xfffff800, RZ, 0xc0, !PT ;  /* 0xfffff80005057812 */ /* 0x000fc800078ec0ff */
[----:B------:R-:W-:Y:S02]  /*00f0*/  IADD3 R13, R0, -R5, RZ ;  /* 0x80000005000d7210 */ /* 0x000fe40007ffe0ff */
[----:B------:R-:W3:Y:S03]  /*0100*/  LDC.64 R4, c[0x0][0x210] ;  /* 0x00008400ff047b82 */ /* 0x000ee60000000a00 */
[----:B--2---:R-:W-:-:S06]  /*0110*/  IMAD.WIDE R2, R13, 0x4, R2 ;  /* 0x000000040d027825 */ /* 0x004fcc00078e0202 */
[----:B------:R-:W2:Y:S01]  /*0120*/  LDG.E.EL.64 R2, desc[UR4][R2.64] ;  /* 0x0000000402027981 */ /* 0x000ea2000c2e1b00 */
[----:B-1----:R-:W-:-:S06]  /*0130*/  IMAD.WIDE R6, R13, 0x4, R6 ;  /* 0x000000040d067825 */ /* 0x002fcc00078e0206 */
[----:B------:R-:W2:Y:S01]  /*0140*/  LDG.E.EL.64 R6, desc[UR4][R6.64] ;  /* 0x0000000406067981 */ /* 0x000ea2000c2e1b00 */
[----:B---3--:R-:W-:-:S06]  /*0150*/  IMAD.WIDE R4, R0, 0x4, R4 ;  /* 0x0000000400047825 */ /* 0x008fcc00078e0204 */
[----:B------:R-:W3:Y:S01]  /*0160*/  LDG.E.64 R4, desc[UR4][R4.64] ;  /* 0x0000000404047981 */ /* 0x000ee2000c1e1b00 */
[----:B----4-:R-:W-:-:S04]  /*0170*/  IMAD.WIDE R8, R13, 0x4, R8 ;  /* 0x000000040d087825 */ /* 0x010fc800078e0208 */
[----:B-----5:R-:W-:Y:S02]  /*0180*/  IMAD.WIDE R10, R13, 0x4, R10 ;  /* 0x000000040d0a7825 */ /* 0x020fe400078e020a */
[----:B------:R-:W4:Y:S04]  /*0190*/  LDG.E.EL.64 R8, desc[UR4][R8.64] ;  /* 0x0000000408087981 */ /* 0x000f28000c2e1b00 */
[----:B------:R-:W4:Y:S01]  /*01a0*/  LDG.E.EL.64 R10, desc[UR4][R10.64] ;  /* 0x000000040a0a7981 */ /* 0x000f22000c2e1b00 */
[----:B------:R-:W-:Y:S01]  /*01b0*/  HFMA2.MMA R15, -RZ, RZ, 1.625, 0 ;  /* 0x3e800000ff0f7435 */ /* 0x000fe200000001ff */
[----:B--2---:R-:W-:Y:S01]  /*01c0*/  FADD R2, R2, 0.0010000000474974513054 ;  /* 0x3a83126f02027421 */ /* 0x004fe20000000000 */
[----:B------:R-:W-:-:S03]  /*01d0*/  FADD R12, R3, 0.0010000000474974513054 ;  /* 0x3a83126f030c7421 */ /* 0x000fc60000000000 */
[----:B------:R1:W2:Y:S08]  /*01e0*/  MUFU.SQRT R13, R2 ;  /* 0x00000002000d7308 */ /* 0x0002b00000002000 */
[----:B------:R-:W5:Y:S01]  /*01f0*/  MUFU.SQRT R14, R12 ;  /* 0x0000000c000e7308 */ /* 0x000f620000002000 */
[----:B-1----:R-:W1:Y:S01]  /*0200*/  LDC.64 R2, c[0x0][0x238] ;  /* 0x00008e00ff027b82 */ /* 0x002e620000000a00 */
[----:B--2---:R-:W-:-:S02]  /*0210*/  FSETP.GT.AND P0, PT, R13, 8.50705917302346158658e+37, PT ;  /* 0x7e8000000d00780b */ /* 0x004fc40003f04000 */
[----:B------:R-:W-:Y:S02]  /*0220*/  FSETP.GEU.AND P2, PT, R13, 1.175494350822287508e-38, PT ;  /* 0x008000000d00780b */ /* 0x000fe40003f4e000 */
[C---:B-----5:R-:W-:Y:S02]  /*0230*/  FSETP.GT.AND P1, PT, R14.reuse, 8.50705917302346158658e+37, PT ;  /* 0x7e8000000e00780b */ /* 0x060fe40003f24000 */
[----:B------:R-:W-:-:S07]  /*0240*/  FSETP.GEU.AND P3, PT, R14, 1.175494350822287508e-38, PT ;  /* 0x008000000e00780b */ /* 0x000fce0003f6e000 */
[----:B------:R-:W-:-:S04]  /*0250*/  @P0 FMUL R13, R13, 0.25 ;  /* 0x3e8000000d0d0820 */ /* 0x000fc80000400000 */
[----:B------:R-:W-:Y:S01]  /*0260*/  @!P2 FMUL R13, R13, 16777216 ;  /* 0x4b8000000d0da820 */ /* 0x000fe20000400000 */
[----:B------:R-:W-:-:S04]  /*0270*/  @P1 FMUL R14, R14, 0.25 ;  /* 0x3e8000000e0e1820 */ /* 0x000fc80000400000 */
[----:B------:R-:W-:Y:S01]  /*0280*/  @!P3 FMUL R14, R14, 16777216 ;  /* 0x4b8000000e0eb820 */ /* 0x000fe20000400000 */
[----:B------:R-:W2:Y:S01]  /*0290*/  MUFU.RCP R13, R13 ;  /* 0x0000000d000d7308 */ /* 0x000ea20000001000 */
[----:B------:R-:W-:-:S07]  /*02a0*/  FSEL R12, R15, 1, P0 ;  /* 0x3f8000000f0c7808 */ /* 0x000fce0000000000 */
[----:B------:R-:W5:Y:S01]  /*02b0*/  MUFU.RCP R14, R14 ;  /* 0x0000000e000e7308 */ /* 0x000f620000001000 */
[----:B------:R-:W-:Y:S01]  /*02c0*/  FSEL R15, R15, 1, P1 ;  /* 0x3f8000000f0f7808 */ /* 0x000fe20000800000 */
[----:B------:R-:W-:Y:S01]  /*02d0*/  @!P2 FMUL R12, R12, 16777216 ;  /* 0x4b8000000c0ca820 */ /* 0x000fe20000400000 */
[----:B---3--:R-:W-:-:S03]  /*02e0*/  FADD R4, R4, -R6 ;  /* 0x8000000604047221 */ /* 0x008fc60000000000 */
[----:B------:R-:W-:Y:S01]  /*02f0*/  @!P3 FMUL R15, R15, 16777216 ;  /* 0x4b8000000f0fb820 */ /* 0x000fe20000400000 */
[----:B------:R-:W-:Y:S01]  /*0300*/  FADD R5, R5, -R7 ;  /* 0x8000000705057221 */ /* 0x000fe20000000000 */
[----:B--2---:R-:W-:Y:S02]  /*0310*/  FMUL R13, R13, R12 ;  /* 0x0000000c0d0d7220 */ /* 0x004fe40000400000 */
[----:B-----5:R-:W-:Y:S02]  /*0320*/  FMUL R6, R14, R15 ;  /* 0x0000000f0e067220 */ /* 0x020fe40000400000 */
[----:B------:R-:W-:Y:S02]  /*0330*/  FMUL R13, R4, R13 ;  /* 0x0000000d040d7220 */ /* 0x000fe40000400000 */
[----:B------:R-:W-:Y:S01]  /*0340*/  FMUL R6, R5, R6 ;  /* 0x0000000605067220 */ /* 0x000fe20000400000 */
[----:B-1----:R-:W-:-:S04]  /*0350*/  IMAD.WIDE R2, R0, 0x4, R2 ;  /* 0x0000000400027825 */ /* 0x002fc800078e0202 */
[----:B----4-:R-:W-:Y:S01]  /*0360*/  FFMA R8, R8, R13, R10 ;  /* 0x0000000d08087223 */ /* 0x010fe2000000000a */
[----:B------:R-:W-:-:S05]  /*0370*/  FFMA R9, R9, R6, R11 ;  /* 0x0000000609097223 */ /* 0x000fca000000000b */
[----:B------:R-:W-:Y:S01]  /*0380*/  STG.E.64 desc[UR4][R2.64], R8 ;  /* 0x0000000802007986 */ /* 0x000fe2000c101b04 */
[----:B------:R-:W-:Y:S05]  /*0390*/  EXIT ;  /* 0x000000000000794d */ /* 0x000fea0003800000 */
.L_x_0:
[----:B------:R-:W-:-:S00]  /*03a0*/  BRA `(.L_x_0) ;  /* 0xfffffffc00fc7947 */ /* 0x000fc0000383ffff */
[----:B------:R-:W-:-:S00]  /*03b0*/  NOP ;  /* 0x0000000000007918 */ /* 0x000fc00000000000 */
        /* <DEDUP_REMOVED lines=12> */
.L_x_1:


//--------------------- .nv.global.init           --------------------------
	.section	.nv.global.init,"aw",@progbits
.nv.global.init:
	.type		_$_str,@object
	.size		_$_str,(_$_str_$_2 - _$_str)
_$_str:
        /*0000*/ 	.byte	0x5f, 0x5f, 0x43, 0x55, 0x44, 0x41, 0x5f, 0x46, 0x54, 0x5a, 0x00
	.type		_$_str_$_2,@object
	.size		_$_str_$_2,(.L_1 - _$_str_$_2)
_$_str_$_2:
        /*000b*/ 	.byte	0x5f, 0x5f, 0x43, 0x55, 0x44, 0x41, 0x5f, 0x50, 0x52, 0x45, 0x43, 0x5f, 0x53, 0x51, 0x52, 0x54
        /*001b*/ 	.byte	0x00
.L_1:


//--------------------- .nv.constant0.triton_poi_fused__native_batch_norm_legit_no_training_27 --------------------------
	.section	.nv.constant0.triton_poi_fused__native_batch_norm_legit_no_training_27,"a",@progbits
	.sectionflags	@""
	.align	4
.nv.constant0.triton_poi_fused__native_batch_norm_legit_no_training_27:
	.zero		580
